	.headerflags	@"EF_CUDA_TEXMODE_UNIFIED EF_CUDA_64BIT_ADDRESS EF_CUDA_ACCELERATORS EF_CUDA_SM90 EF_CUDA_VIRTUAL_SM(EF_CUDA_SM90)"
	.elftype	@"ET_EXEC"


//--------------------- .nv.info                  --------------------------
	.section	.nv.info,"",@"SHT_CUDA_INFO"
	.align	4


	//----- nvinfo : EIATTR_REGCOUNT
	.align		4
        /*0000*/ 	.byte	0x04, 0x2f
        /*0002*/ 	.short	(.L_3 - .L_2)
	.align		4
.L_2:
        /*0004*/ 	.word	index@(triton_poi_fused__native_batch_norm_legit_no_training_leaky_relu_28)
        /*0008*/ 	.word	0x00000010


	//----- nvinfo : EIATTR_MIN_STACK_SIZE
	.align		4
.L_3:
        /*000c*/ 	.byte	0x04, 0x12
        /*000e*/ 	.short	(.L_5 - .L_4)
	.align		4
.L_4:
        /*0010*/ 	.word	index@(triton_poi_fused__native_batch_norm_legit_no_training_leaky_relu_28)
        /*0014*/ 	.word	0x00000000


	//----- nvinfo : EIATTR_FRAME_SIZE
	.align		4
.L_5:
        /*0018*/ 	.byte	0x04, 0x11
        /*001a*/ 	.short	(.L_7 - .L_6)
	.align		4
.L_6:
        /*001c*/ 	.word	index@(triton_poi_fused__native_batch_norm_legit_no_training_leaky_relu_28)
        /*0020*/ 	.word	0x00000000


	//----- nvinfo : EIATTR_MIN_STACK_SIZE
	.align		4
.L_7:
        /*0024*/ 	.byte	0x04, 0x12
        /*0026*/ 	.short	(.L_9 - .L_8)
	.align		4
.L_8:
        /*0028*/ 	.word	index@(triton_poi_fused__native_batch_norm_legit_no_training_leaky_relu_28)
        /*002c*/ 	.word	0x00000000
.L_9:


//--------------------- .nv.info.triton_poi_fused__native_batch_norm_legit_no_training_leaky_relu_28 --------------------------
	.section	.nv.info.triton_poi_fused__native_batch_norm_legit_no_training_leaky_relu_28,"",@"SHT_CUDA_INFO"
	.sectionflags	@""
	.align	4


	//----- nvinfo : EIATTR_CUDA_API_VERSION
	.align		4
        /*0000*/ 	.byte	0x04, 0x37
        /*0002*/ 	.short	(.L_11 - .L_10)
.L_10:
        /*0004*/ 	.word	0x0000007c


	//----- nvinfo : EIATTR_KPARAM_INFO
	.align		4
.L_11:
        /*0008*/ 	.byte	0x04, 0x17
        /*000a*/ 	.short	(.L_13 - .L_12)
.L_12:
        /*000c*/ 	.word	0x00000000
        /*0010*/ 	.short	0x0006
        /*0012*/ 	.short	0x0030
        /*0014*/ 	.byte	0x00, 0xf0, 0x11, 0x00


	//----- nvinfo : EIATTR_KPARAM_INFO
	.align		4
.L_13:
        /*0018*/ 	.byte	0x04, 0x17
        /*001a*/ 	.short	(.L_15 - .L_14)
.L_14:
        /*001c*/ 	.word	0x00000000
        /*0020*/ 	.short	0x0005
        /*0022*/ 	.short	0x0028
        /*0024*/ 	.byte	0x00, 0xf4, 0x21, 0x00


	//----- nvinfo : EIATTR_KPARAM_INFO
	.align		4
.L_15:
        /*0028*/ 	.byte	0x04, 0x17
        /*002a*/ 	.short	(.L_17 - .L_16)
.L_16:
        /*002c*/ 	.word	0x00000000
        /*0030*/ 	.short	0x0004
        /*0032*/ 	.short	0x0020
        /*0034*/ 	.byte	0x00, 0xf4, 0x21, 0x00


	//----- nvinfo : EIATTR_KPARAM_INFO
	.align		4
.L_17:
        /*0038*/ 	.byte	0x04, 0x17
        /*003a*/ 	.short	(.L_19 - .L_18)
.L_18:
        /*003c*/ 	.word	0x00000000
        /*0040*/ 	.short	0x0003
        /*0042*/ 	.short	0x0018
        /*0044*/ 	.byte	0x00, 0xf4, 0x21, 0x00


	//----- nvinfo : EIATTR_KPARAM_INFO
	.align		4
.L_19:
        /*0048*/ 	.byte	0x04, 0x17
        /*004a*/ 	.short	(.L_21 - .L_20)
.L_20:
        /*004c*/ 	.word	0x00000000
        /*0050*/ 	.short	0x0002
        /*0052*/ 	.short	0x0010
        /*0054*/ 	.byte	0x00, 0xf4, 0x21, 0x00


	//----- nvinfo : EIATTR_KPARAM_INFO
	.align		4
.L_21:
        /*0058*/ 	.byte	0x04, 0x17
        /*005a*/ 	.short	(.L_23 - .L_22)
.L_22:
        /*005c*/ 	.word	0x00000000
        /*0060*/ 	.short	0x0001
        /*0062*/ 	.short	0x0008
        /*0064*/ 	.byte	0x00, 0xf4, 0x21, 0x00


	//----- nvinfo : EIATTR_KPARAM_INFO
	.align		4
.L_23:
        /*0068*/ 	.byte	0x04, 0x17
        /*006a*/ 	.short	(.L_25 - .L_24)
.L_24:
        /*006c*/ 	.word	0x00000000
        /*0070*/ 	.short	0x0000
        /*0072*/ 	.short	0x0000
        /*0074*/ 	.byte	0x00, 0xf4, 0x21, 0x00


	//----- nvinfo : EIATTR_SPARSE_MMA_MASK
	.align		4
.L_25:
        /*0078*/ 	.byte	0x03, 0x50
        /*007a*/ 	.short	0x0000


	//----- nvinfo : EIATTR_MAXREG_COUNT
	.align		4
        /*007c*/ 	.byte	0x03, 0x1b
        /*007e*/ 	.short	0x00ff


	//----- nvinfo : EIATTR_EXIT_INSTR_OFFSETS
	.align		4
        /*0080*/ 	.byte	0x04, 0x1c
        /*0082*/ 	.short	(.L_27 - .L_26)


	//   ....[0]....
.L_26:
        /*0084*/ 	.word	0x000003d0


	//----- nvinfo : EIATTR_REQNTID
	.align		4
.L_27:
        /*0088*/ 	.byte	0x04, 0x10
        /*008a*/ 	.short	(.L_29 - .L_28)
.L_28:
        /*008c*/ 	.word	0x00000080
        /*0090*/ 	.word	0x00000001
        /*0094*/ 	.word	0x00000001


	//----- nvinfo : EIATTR_CBANK_PARAM_SIZE
	.align		4
.L_29:
        /*0098*/ 	.byte	0x03, 0x19
        /*009a*/ 	.short	0x0034


	//----- nvinfo : EIATTR_PARAM_CBANK
	.align		4
        /*009c*/ 	.byte	0x04, 0x0a
        /*009e*/ 	.short	(.L_31 - .L_30)
	.align		4
.L_30:
        /*00a0*/ 	.word	index@(.nv.constant0.triton_poi_fused__native_batch_norm_legit_no_training_leaky_relu_28)
        /*00a4*/ 	.short	0x0210
        /*00a6*/ 	.short	0x0034


	//----- nvinfo : EIATTR_SW_WAR
	.align		4
.L_31:
        /*00a8*/ 	.byte	0x04, 0x36
        /*00aa*/ 	.short	(.L_33 - .L_32)
.L_32:
        /*00ac*/ 	.word	0x00000008
.L_33:


//--------------------- .nv.callgraph             --------------------------
	.section	.nv.callgraph,"",@"SHT_CUDA_CALLGRAPH"
	.align	4
	.sectionentsize	8
	.align		4
        /*0000*/ 	.word	0x00000000
	.align		4
        /*0004*/ 	.word	0xffffffff
	.align		4
        /*0008*/ 	.word	0x00000000
	.align		4
        /*000c*/ 	.word	0xfffffffe
	.align		4
        /*0010*/ 	.word	0x00000000
	.align		4
        /*0014*/ 	.word	0xfffffffd
	.align		4
        /*0018*/ 	.word	0x00000000
	.align		4
        /*001c*/ 	.word	0xfffffffc


//--------------------- .nv.constant4             --------------------------
	.section	.nv.constant4,"a",@progbits
	.align	8
	.align		8
.nv.constant4:
        /*0000*/ 	.dword	_$_str
	.align		8
        /*0008*/ 	.dword	_$_str_$_2


//--------------------- .text.triton_poi_fused__native_batch_norm_legit_no_training_leaky_relu_28 --------------------------
	.section	.text.triton_poi_fused__native_batch_norm_legit_no_training_leaky_relu_28,"ax",@progbits
	.align	128
        .global         triton_poi_fused__native_batch_norm_legit_no_training_leaky_relu_28
        .type           triton_poi_fused__native_batch_norm_legit_no_training_leaky_relu_28,@function
        .size           triton_poi_fused__native_batch_norm_legit_no_training_leaky_relu_28,(.L_x_1 - triton_poi_fused__native_batch_norm_legit_no_training_leaky_relu_28)
        .other          triton_poi_fused__native_batch_norm_legit_no_training_leaky_relu_28,@"STO_CUDA_ENTRY STV_DEFAULT"
triton_poi_fused__native_batch_norm_legit_no_training_leaky_relu_28:
.text.triton_poi_fused__native_batch_norm_legit_no_training_leaky_relu_28:
[----:B------:R-:W-:Y:S01]  /*0000*/  LDC R1, c[0x0][0x28] ;  /* 0x00000a00ff017b82 */ /* 0x000fe20000000800 */
[----:B------:R-:W1:Y:S07]  /*0010*/  S2R R0, SR_TID.X ;  /* 0x0000000000007919 */ /* 0x000e6e0000002100 */
[----:B------:R-:W2:Y:S01]  /*0020*/  LDC.64 R2, c[0x0][0x228] ;  /* 0x00008a00ff027b82 */ /* 0x000ea20000000a00 */
[----:B------:R-:W-:Y:S01]  /*0030*/  ULDC.64 UR4, c[0x0][0x208] ;  /* 0x0000820000047ab9 */ /* 0x000fe20000000a00 */
[----:B------:R-:W3:Y:S06]  /*0040*/  S2R R7, SR_CTAID.X ;  /* 0x0000000000077919 */ /* 0x000eec0000002500 */
[----:B------:R-:W4:Y:S08]  /*0050*/  LDC.64 R8, c[0x0][0x230] ;  /* 0x00008c00ff087b82 */ /* 0x000f300000000a00 */
[----:B------:R-:W5:Y:S01]  /*0060*/  LDC.64 R10, c[0x0][0x238] ;  /* 0x00008e00ff0a7b82 */ /* 0x000f620000000a00 */
[----:B-1----:R-:W-:-:S02]  /*0070*/  SHF.L.U32 R0, R0, 0x1, RZ ;  /* 0x0000000100007819 */ /* 0x002fc400000006ff */
[----:B---3--:R-:W-:Y:S02]  /*0080*/  SHF.R.S32.HI R5, RZ, 0x17, R7 ;  /* 0x00000017ff057819 */ /* 0x008fe40000011407 */
[----:B------:R-:W-:Y:S02]  /*0090*/  LOP3.LUT R0, R0, 0xfe, RZ, 0xc0, !PT ;  /* 0x000000fe00007812 */ /* 0x000fe400078ec0ff */
[----:B------:R-:W-:Y:S02]  /*00a0*/  SGXT R5, R5, 0x1 ;  /* 0x000000010505781a */ /* 0x000fe40000000200 */
[----:B------:R-:W-:Y:S02]  /*00b0*/  LEA R0, R7, R0, 0x8 ;  /* 0x0000000007007211 */ /* 0x000fe400078e40ff */
[----:B------:R-:W1:Y:S02]  /*00c0*/  LDC.64 R6, c[0x0][0x220] ;  /* 0x00008800ff067b82 */ /* 0x000e640000000a00 */
[----:B------:R-:W-:-:S04]  /*00d0*/  LEA.HI R5, R5, R0, RZ, 0x7 ;  /* 0x0000000005057211 */ /* 0x000fc800078f38ff */
[----:B------:R-:W-:-:S04]  /*00e0*/  LOP3.LUT R5, R5, 0xffffff80, RZ, 0xc0, !PT ;  /* 0xffffff8005057812 */ /* 0x000fc800078ec0ff */
[----:B------:R-:W-:Y:S02]  /*00f0*/  IADD3 R13, R0, -R5, RZ ;  /* 0x80000005000d7210 */ /* 0x000fe40007ffe0ff */
[----:B------:R-:W3:Y:S03]  /*0100*/  LDC.64 R4, c[0x0][0x218] ;  /* 0x00008600ff047b82 */ /* 0x000ee60000000a00 */
[----:B--2---:R-:W-:-:S06]  /*0110*/  IMAD.WIDE R2, R13, 0x4, R2 ;  /* 0x000000040d027825 */ /* 0x004fcc00078e0202 */
[----:B------:R-:W2:Y:S01]  /*0120*/  LDG.E.EL.64 R2, desc[UR4][R2.64] ;  /* 0x0000000402027981 */ /* 0x000ea2000c2e1b00 */
[----:B-1----:R-:W-:-:S06]  /*0130*/  IMAD.WIDE R6, R13, 0x4, R6 ;  /* 0x000000040d067825 */ /* 0x002fcc00078e0206 */
[----:B------:R-:W2:Y:S01]  /*0140*/  LDG.E.EL.64 R6, desc[UR4][R6.64] ;  /* 0x0000000406067981 */ /* 0x000ea2000c2e1b00 */
[----:B---3--:R-:W-:-:S06]  /*0150*/  IMAD.WIDE R4, R0, 0x4, R4 ;  /* 0x0000000400047825 */ /* 0x008fcc00078e0204 */
[----:B------:R-:W3:Y:S01]  /*0160*/  LDG.E.64 R4, desc[UR4][R4.64] ;  /* 0x0000000404047981 */ /* 0x000ee2000c1e1b00 */
[----:B----4-:R-:W-:-:S04]  /*0170*/  IMAD.WIDE R8, R13, 0x4, R8 ;  /* 0x000000040d087825 */ /* 0x010fc800078e0208 */
[----:B-----5:R-:W-:Y:S02]  /*0180*/  IMAD.WIDE R10, R13, 0x4, R10 ;  /* 0x000000040d0a7825 */ /* 0x020fe400078e020a */
[----:B------:R-:W4:Y:S04]  /*0190*/  LDG.E.EL.64 R8, desc[UR4][R8.64] ;  /* 0x0000000408087981 */ /* 0x000f28000c2e1b00 */
[----:B------:R-:W4:Y:S01]  /*01a0*/  LDG.E.EL.64 R10, desc[UR4][R10.64] ;  /* 0x000000040a0a7981 */ /* 0x000f22000c2e1b00 */
[----:B--2---:R-:W-:Y:S01]  /*01b0*/  FADD R2, R2, 9.9999997473787516356e-06 ;  /* 0x3727c5ac02027421 */ /* 0x004fe20000000000 */
[----:B------:R-:W-:-:S03]  /*01c0*/  FADD R3, R3, 9.9999997473787516356e-06 ;  /* 0x3727c5ac03037421 */ /* 0x000fc60000000000 */
[----:B------:R-:W1:Y:S08]  /*01d0*/  MUFU.SQRT R12, R2 ;  /* 0x00000002000c7308 */ /* 0x000e700000002000 */
[----:B------:R-:W2:Y:S01]  /*01e0*/  MUFU.SQRT R13, R3 ;  /* 0x00000003000d7308 */ /* 0x000ea20000002000 */
[C---:B-1----:R-:W-:Y:S02]  /*01f0*/  FSETP.GT.AND P0, PT, R12.reuse, 8.50705917302346158658e+37, PT ;  /* 0x7e8000000c00780b */ /* 0x042fe40003f04000 */
[----:B------:R-:W-:-:S02]  /*0200*/  FSETP.GEU.AND P2, PT, R12, 1.175494350822287508e-38, PT ;  /* 0x008000000c00780b */ /* 0x000fc40003f4e000 */
[C---:B--2---:R-:W-:Y:S02]  /*0210*/  FSETP.GT.AND P1, PT, R13.reuse, 8.50705917302346158658e+37, PT ;  /* 0x7e8000000d00780b */ /* 0x044fe40003f24000 */
[----:B------:R-:W-:-:S07]  /*0220*/  FSETP.GEU.AND P3, PT, R13, 1.175494350822287508e-38, PT ;  /* 0x008000000d00780b */ /* 0x000fce0003f6e000 */
[----:B------:R-:W-:Y:S01]  /*0230*/  @P0 FMUL R12, R12, 0.25 ;  /* 0x3e8000000c0c0820 */ /* 0x000fe20000400000 */
[----:B------:R-:W-:-:S03]  /*0240*/  HFMA2.MMA R2, -RZ, RZ, 1.625, 0 ;  /* 0x3e800000ff027435 */ /* 0x000fc600000001ff */
[----:B------:R-:W-:Y:S01]  /*0250*/  @!P2 FMUL R12, R12, 16777216 ;  /* 0x4b8000000c0ca820 */ /* 0x000fe20000400000 */
[----:B------:R-:W-:-:S04]  /*0260*/  @P1 FMUL R13, R13, 0.25 ;  /* 0x3e8000000d0d1820 */ /* 0x000fc80000400000 */
[----:B------:R-:W-:Y:S01]  /*0270*/  @!P3 FMUL R13, R13, 16777216 ;  /* 0x4b8000000d0db820 */ /* 0x000fe20000400000 */
[----:B------:R-:W1:Y:S01]  /*0280*/  MUFU.RCP R12, R12 ;  /* 0x0000000c000c7308 */ /* 0x000e620000001000 */
[----:B------:R-:W-:-:S07]  /*0290*/  FSEL R3, R2, 1, P0 ;  /* 0x3f80000002037808 */ /* 0x000fce0000000000 */
[----:B------:R-:W2:Y:S01]  /*02a0*/  MUFU.RCP R13, R13 ;  /* 0x0000000d000d7308 */ /* 0x000ea20000001000 */
[----:B------:R-:W-:Y:S01]  /*02b0*/  FSEL R2, R2, 1, P1 ;  /* 0x3f80000002027808 */ /* 0x000fe20000800000 */
[----:B------:R-:W-:Y:S01]  /*02c0*/  @!P2 FMUL R3, R3, 16777216 ;  /* 0x4b8000000303a820 */ /* 0x000fe20000400000 */
[----:B---3--:R-:W-:-:S03]  /*02d0*/  FADD R5, R5, -R7 ;  /* 0x8000000705057221 */ /* 0x008fc60000000000 */
[----:B------:R-:W-:Y:S01]  /*02e0*/  @!P3 FMUL R2, R2, 16777216 ;  /* 0x4b8000000202b820 */ /* 0x000fe20000400000 */
[----:B------:R-:W-:Y:S01]  /*02f0*/  FADD R4, R4, -R6 ;  /* 0x8000000604047221 */ /* 0x000fe20000000000 */
[----:B-1----:R-:W-:Y:S02]  /*0300*/  FMUL R7, R12, R3 ;  /* 0x000000030c077220 */ /* 0x002fe40000400000 */
[----:B--2---:R-:W-:Y:S02]  /*0310*/  FMUL R6, R13, R2 ;  /* 0x000000020d067220 */ /* 0x004fe40000400000 */
[----:B------:R-:W1:Y:S01]  /*0320*/  LDC.64 R2, c[0x0][0x210] ;  /* 0x00008400ff027b82 */ /* 0x000e620000000a00 */
[----:B------:R-:W-:Y:S01]  /*0330*/  FMUL R7, R4, R7 ;  /* 0x0000000704077220 */ /* 0x000fe20000400000 */
[----:B------:R-:W-:-:S03]  /*0340*/  FMUL R6, R5, R6 ;  /* 0x0000000605067220 */ /* 0x000fc60000400000 */
[----:B----4-:R-:W-:Y:S01]  /*0350*/  FFMA R8, R8, R7, R10 ;  /* 0x0000000708087223 */ /* 0x010fe2000000000a */
[----:B------:R-:W-:-:S04]  /*0360*/  FFMA R9, R9, R6, R11 ;  /* 0x0000000609097223 */ /* 0x000fc8000000000b */
[----:B------:R-:W-:Y:S02]  /*0370*/  FSETP.GT.AND P0, PT, R8, RZ, PT ;  /* 0x000000ff0800720b */ /* 0x000fe40003f04000 */
[----:B------:R-:W-:-:S11]  /*0380*/  FSETP.GT.AND P1, PT, R9, RZ, PT ;  /* 0x000000ff0900720b */ /* 0x000fd60003f24000 */
[----:B------:R-:W-:Y:S01]  /*0390*/  @!P0 FMUL R8, R8, 0.10000000149011611938 ;  /* 0x3dcccccd08088820 */ /* 0x000fe20000400000 */
[----:B-1----:R-:W-:-:S04]  /*03a0*/  IMAD.WIDE R2, R0, 0x4, R2 ;  /* 0x0000000400027825 */ /* 0x002fc800078e0202 */
[----:B------:R-:W-:-:S05]  /*03b0*/  @!P1 FMUL R9, R9, 0.10000000149011611938 ;  /* 0x3dcccccd09099820 */ /* 0x000fca0000400000 */
[----:B------:R-:W-:Y:S01]  /*03c0*/  STG.E.64 desc[UR4][R2.64], R8 ;  /* 0x0000000802007986 */ /* 0x000fe2000c101b04 */
[----:B------:R-:W-:Y:S05]  /*03d0*/  EXIT ;  /* 0x000000000000794d */ /* 0x000fea0003800000 */
.L_x_0:
[----:B------:R-:W-:-:S00]  /*03e0*/  BRA `(.L_x_0) ;  /* 0xfffffffc00fc7947 */ /* 0x000fc0000383ffff */
[----:B------:R-:W-:-:S00]  /*03f0*/  NOP ;  /* 0x0000000000007918 */ /* 0x000fc00000000000 */
        /* <DEDUP_REMOVED lines=8> */
.L_x_1:


//--------------------- .nv.global.init           --------------------------
	.section	.nv.global.init,"aw",@progbits
.nv.global.init:
	.type		_$_str,@object
	.size		_$_str,(_$_str_$_2 - _$_str)
_$_str:
        /*0000*/ 	.byte	0x5f, 0x5f, 0x43, 0x55, 0x44, 0x41, 0x5f, 0x46, 0x54, 0x5a, 0x00
	.type		_$_str_$_2,@object
	.size		_$_str_$_2,(.L_1 - _$_str_$_2)
_$_str_$_2:
        /*000b*/ 	.byte	0x5f, 0x5f, 0x43, 0x55, 0x44, 0x41, 0x5f, 0x50, 0x52, 0x45, 0x43, 0x5f, 0x53, 0x51, 0x52, 0x54
        /*001b*/ 	.byte	0x00
.L_1:


//--------------------- .nv.constant0.triton_poi_fused__native_batch_norm_legit_no_training_leaky_relu_28 --------------------------
	.section	.nv.constant0.triton_poi_fused__native_batch_norm_legit_no_training_leaky_relu_28,"a",@progbits
	.sectionflags	@""
	.align	4
.nv.constant0.triton_poi_fused__native_batch_norm_legit_no_training_leaky_relu_28:
	.zero		580
